//
// Generated by NVIDIA NVVM Compiler
//
// Compiler Build ID: CL-36424714
// Cuda compilation tools, release 13.0, V13.0.88
// Based on NVVM 20.0.0
//

.version 9.0
.target sm_100
.address_size 64

	// .globl	dropout_forward_f32

.visible .entry dropout_forward_f32(
	.param .f32 dropout_forward_f32_param_0,
	.param .u64 dropout_forward_f32_param_1,
	.param .u64 .ptr .align 1 dropout_forward_f32_param_2,
	.param .u64 .ptr .align 1 dropout_forward_f32_param_3,
	.param .u64 .ptr .align 1 dropout_forward_f32_param_4
)
{
	.reg .pred 	%p<3>;
	.reg .b32 	%r<5>;
	.reg .b32 	%f<9>;
	.reg .b64 	%rd<14>;
	.reg .b64 	%fd<5>;

	ld.param.f32 	%f3, [dropout_forward_f32_param_0];
	ld.param.u64 	%rd5, [dropout_forward_f32_param_1];
	ld.param.u64 	%rd2, [dropout_forward_f32_param_2];
	ld.param.u64 	%rd3, [dropout_forward_f32_param_3];
	ld.param.u64 	%rd4, [dropout_forward_f32_param_4];
	mov.u32 	%r1, %ctaid.x;
	mov.u32 	%r2, %ntid.x;
	mov.u32 	%r3, %tid.x;
	mad.lo.s32 	%r4, %r1, %r2, %r3;
	cvt.u64.u32 	%rd1, %r4;
	setp.le.u64 	%p1, %rd5, %rd1;
	@%p1 bra 	$L__BB0_4;
	cvta.to.global.u64 	%rd6, %rd3;
	shl.b64 	%rd7, %rd1, 2;
	add.s64 	%rd8, %rd6, %rd7;
	ld.global.f32 	%f5, [%rd8];
	setp.lt.f32 	%p2, %f5, %f3;
	mov.f32 	%f8, 0f00000000;
	@%p2 bra 	$L__BB0_3;
	cvt.f64.f32 	%fd1, %f3;
	mov.f64 	%fd2, 0d3FF0000000000000;
	sub.f64 	%fd3, %fd2, %fd1;
	rcp.rn.f64 	%fd4, %fd3;
	cvt.rn.f32.f64 	%f8, %fd4;
$L__BB0_3:
	cvta.to.global.u64 	%rd9, %rd2;
	add.s64 	%rd11, %rd9, %rd7;
	ld.global.f32 	%f6, [%rd11];
	mul.f32 	%f7, %f8, %f6;
	cvta.to.global.u64 	%rd12, %rd4;
	add.s64 	%rd13, %rd12, %rd7;
	st.global.f32 	[%rd13], %f7;
$L__BB0_4:
	ret;

}
	// .globl	dropout_backward_f32
.visible .entry dropout_backward_f32(
	.param .f32 dropout_backward_f32_param_0,
	.param .u64 dropout_backward_f32_param_1,
	.param .u64 .ptr .align 1 dropout_backward_f32_param_2,
	.param .u64 .ptr .align 1 dropout_backward_f32_param_3,
	.param .u64 .ptr .align 1 dropout_backward_f32_param_4
)
{
	.reg .pred 	%p<3>;
	.reg .b32 	%r<5>;
	.reg .b32 	%f<6>;
	.reg .b64 	%rd<15>;
	.reg .b64 	%fd<11>;

	ld.param.f32 	%f1, [dropout_backward_f32_param_0];
	ld.param.u64 	%rd5, [dropout_backward_f32_param_1];
	ld.param.u64 	%rd2, [dropout_backward_f32_param_2];
	ld.param.u64 	%rd3, [dropout_backward_f32_param_3];
	ld.param.u64 	%rd4, [dropout_backward_f32_param_4];
	mov.u32 	%r1, %ctaid.x;
	mov.u32 	%r2, %ntid.x;
	mov.u32 	%r3, %tid.x;
	mad.lo.s32 	%r4, %r1, %r2, %r3;
	cvt.u64.u32 	%rd1, %r4;
	setp.le.u64 	%p1, %rd5, %rd1;
	@%p1 bra 	$L__BB1_4;
	cvta.to.global.u64 	%rd6, %rd2;
	shl.b64 	%rd7, %rd1, 2;
	add.s64 	%rd8, %rd6, %rd7;
	ld.global.f32 	%f2, [%rd8];
	setp.lt.f32 	%p2, %f2, %f1;
	mov.f64 	%fd10, 0d0000000000000000;
	@%p2 bra 	$L__BB1_3;
	cvta.to.global.u64 	%rd9, %rd4;
	add.s64 	%rd11, %rd9, %rd7;
	ld.global.f32 	%f3, [%rd11];
	cvt.f64.f32 	%fd4, %f3;
	cvt.f64.f32 	%fd5, %f1;
	mov.f64 	%fd6, 0d3FF0000000000000;
	sub.f64 	%fd7, %fd6, %fd5;
	div.rn.f64 	%fd10, %fd4, %fd7;
$L__BB1_3:
	cvta.to.global.u64 	%rd12, %rd3;
	add.s64 	%rd14, %rd12, %rd7;
	ld.global.f32 	%f4, [%rd14];
	cvt.f64.f32 	%fd8, %f4;
	add.f64 	%fd9, %fd10, %fd8;
	cvt.rn.f32.f64 	%f5, %fd9;
	st.global.f32 	[%rd14], %f5;
$L__BB1_4:
	ret;

}


// ===== COMPILED SASS (sm_100) =====

	.target	sm_100

	.elftype	@"ET_EXEC"


//--------------------- .note.nv.tkinfo           --------------------------
	.section	.note.nv.tkinfo,"",@"SHT_NOTE"
	.sectionflags	@"SHF_NOTE_NV_TKINFO"
	.tkinfo
        /*0018*/ 	.word	0x00000002
        /*0030*/ 	.string	""
        /*0030*/ 	.string	"ptxas"
        /*0030*/ 	.string	"Cuda compilation tools, release 13.0, V13.0.88"
        /*0030*/ 	.string	"Build cuda_13.0.r13.0/compiler.36424714_0"
        /*0030*/ 	.string	"-arch sm_100 -m 64 "



//--------------------- .note.nv.cuinfo           --------------------------
	.section	.note.nv.cuinfo,"",@"SHT_NOTE"
	.sectionflags	@"SHF_NOTE_NV_CUINFO"
        /*0018*/ 	.short	0x0002
        /*001a*/ 	.short	0x0064
        /*001c*/ 	.short	0x0082
	.zero		2


//--------------------- .nv.info                  --------------------------
	.section	.nv.info,"",@"SHT_CUDA_INFO"
	.align	4


	//----- nvinfo : EIATTR_REGCOUNT
	.align		4
        /*0000*/ 	.byte	0x04, 0x2f
        /*0002*/ 	.short	(.L_1 - .L_0)
	.align		4
.L_0:
        /*0004*/ 	.word	index@(dropout_forward_f32)
        /*0008*/ 	.word	0x00000010


	//----- nvinfo : EIATTR_FRAME_SIZE
	.align		4
.L_1:
        /*000c*/ 	.byte	0x04, 0x11
        /*000e*/ 	.short	(.L_3 - .L_2)
	.align		4
.L_2:
        /*0010*/ 	.word	index@($__internal_1_$__cuda_sm20_dblrcp_rn_slowpath_v3)
        /*0014*/ 	.word	0x00000000


	//----- nvinfo : EIATTR_FRAME_SIZE
	.align		4
.L_3:
        /*0018*/ 	.byte	0x04, 0x11
        /*001a*/ 	.short	(.L_5 - .L_4)
	.align		4
.L_4:
        /*001c*/ 	.word	index@(dropout_forward_f32)
        /*0020*/ 	.word	0x00000000


	//----- nvinfo : EIATTR_REGCOUNT
	.align		4
.L_5:
        /*0024*/ 	.byte	0x04, 0x2f
        /*0026*/ 	.short	(.L_7 - .L_6)
	.align		4
.L_6:
        /*0028*/ 	.word	index@(dropout_backward_f32)
        /*002c*/ 	.word	0x0000001a


	//----- nvinfo : EIATTR_FRAME_SIZE
	.align		4
.L_7:
        /*0030*/ 	.byte	0x04, 0x11
        /*0032*/ 	.short	(.L_9 - .L_8)
	.align		4
.L_8:
        /*0034*/ 	.word	index@($__internal_0_$__cuda_sm20_div_rn_f64_full)
        /*0038*/ 	.word	0x00000000


	//----- nvinfo : EIATTR_FRAME_SIZE
	.align		4
.L_9:
        /*003c*/ 	.byte	0x04, 0x11
        /*003e*/ 	.short	(.L_11 - .L_10)
	.align		4
.L_10:
        /*0040*/ 	.word	index@(dropout_backward_f32)
        /*0044*/ 	.word	0x00000000


	//----- nvinfo : EIATTR_MIN_STACK_SIZE
	.align		4
.L_11:
        /*0048*/ 	.byte	0x04, 0x12
        /*004a*/ 	.short	(.L_13 - .L_12)
	.align		4
.L_12:
        /*004c*/ 	.word	index@(dropout_backward_f32)
        /*0050*/ 	.word	0x00000000


	//----- nvinfo : EIATTR_MIN_STACK_SIZE
	.align		4
.L_13:
        /*0054*/ 	.byte	0x04, 0x12
        /*0056*/ 	.short	(.L_15 - .L_14)
	.align		4
.L_14:
        /*0058*/ 	.word	index@(dropout_forward_f32)
        /*005c*/ 	.word	0x00000000
.L_15:


//--------------------- .nv.compat                --------------------------
	.section	.nv.compat,"",@"SHT_CUDA_COMPAT_INFO"
	.align	4
        /*0000*/ 	.byte	0x02, 0x09, 0x00, 0x00, 0x02, 0x02, 0x01, 0x00, 0x02, 0x05, 0x05, 0x00, 0x03, 0x07, 0x01, 0x01
        /*0010*/ 	.byte	0x02, 0x03, 0x00, 0x00, 0x02, 0x06, 0x01, 0x00, 0x04, 0x0b, 0x08, 0x00, 0x01, 0x00, 0x00, 0x00
        /*0020*/ 	.byte	0x00, 0x00, 0x00, 0x00


//--------------------- .nv.info.dropout_backward_f32 --------------------------
	.section	.nv.info.dropout_backward_f32,"",@"SHT_CUDA_INFO"
	.sectionflags	@""
	.align	4


	//----- nvinfo : EIATTR_CUDA_API_VERSION
	.align		4
        /*0000*/ 	.byte	0x04, 0x37
        /*0002*/ 	.short	(.L_17 - .L_16)
.L_16:
        /*0004*/ 	.word	0x00000082


	//----- nvinfo : EIATTR_KPARAM_INFO
	.align		4
.L_17:
        /*0008*/ 	.byte	0x04, 0x17
        /*000a*/ 	.short	(.L_19 - .L_18)
.L_18:
        /*000c*/ 	.word	0x00000000
        /*0010*/ 	.short	0x0004
        /*0012*/ 	.short	0x0020
        /*0014*/ 	.byte	0x00, 0xf5, 0x21, 0x00


	//----- nvinfo : EIATTR_KPARAM_INFO
	.align		4
.L_19:
        /*0018*/ 	.byte	0x04, 0x17
        /*001a*/ 	.short	(.L_21 - .L_20)
.L_20:
        /*001c*/ 	.word	0x00000000
        /*0020*/ 	.short	0x0003
        /*0022*/ 	.short	0x0018
        /*0024*/ 	.byte	0x00, 0xf5, 0x21, 0x00


	//----- nvinfo : EIATTR_KPARAM_INFO
	.align		4
.L_21:
        /*0028*/ 	.byte	0x04, 0x17
        /*002a*/ 	.short	(.L_23 - .L_22)
.L_22:
        /*002c*/ 	.word	0x00000000
        /*0030*/ 	.short	0x0002
        /*0032*/ 	.short	0x0010
        /*0034*/ 	.byte	0x00, 0xf5, 0x21, 0x00


	//----- nvinfo : EIATTR_KPARAM_INFO
	.align		4
.L_23:
        /*0038*/ 	.byte	0x04, 0x17
        /*003a*/ 	.short	(.L_25 - .L_24)
.L_24:
        /*003c*/ 	.word	0x00000000
        /*0040*/ 	.short	0x0001
        /*0042*/ 	.short	0x0008
        /*0044*/ 	.byte	0x00, 0xf0, 0x21, 0x00


	//----- nvinfo : EIATTR_KPARAM_INFO
	.align		4
.L_25:
        /*0048*/ 	.byte	0x04, 0x17
        /*004a*/ 	.short	(.L_27 - .L_26)
.L_26:
        /*004c*/ 	.word	0x00000000
        /*0050*/ 	.short	0x0000
        /*0052*/ 	.short	0x0000
        /*0054*/ 	.byte	0x00, 0xf0, 0x11, 0x00


	//----- nvinfo : EIATTR_SPARSE_MMA_MASK
	.align		4
.L_27:
        /*0058*/ 	.byte	0x03, 0x50
        /*005a*/ 	.short	0x0000


	//----- nvinfo : EIATTR_MAXREG_COUNT
	.align		4
        /*005c*/ 	.byte	0x03, 0x1b
        /*005e*/ 	.short	0x00ff


	//----- nvinfo : EIATTR_MERCURY_ISA_VERSION
	.align		4
        /*0060*/ 	.byte	0x03, 0x5f
        /*0062*/ 	.short	0x0101


	//----- nvinfo : EIATTR_VRC_CTA_INIT_COUNT
	.align		4
        /*0064*/ 	.byte	0x02, 0x4a
	.zero		1
	.zero		1


	//----- nvinfo : EIATTR_EXIT_INSTR_OFFSETS
	.align		4
        /*0068*/ 	.byte	0x04, 0x1c
        /*006a*/ 	.short	(.L_29 - .L_28)


	//   ....[0]....
.L_28:
        /*006c*/ 	.word	0x00000080


	//   ....[1]....
        /*0070*/ 	.word	0x00000370


	//----- nvinfo : EIATTR_CRS_STACK_SIZE
	.align		4
.L_29:
        /*0074*/ 	.byte	0x04, 0x1e
        /*0076*/ 	.short	(.L_31 - .L_30)
.L_30:
        /*0078*/ 	.word	0x00000000


	//----- nvinfo : EIATTR_CBANK_PARAM_SIZE
	.align		4
.L_31:
        /*007c*/ 	.byte	0x03, 0x19
        /*007e*/ 	.short	0x0028


	//----- nvinfo : EIATTR_PARAM_CBANK
	.align		4
        /*0080*/ 	.byte	0x04, 0x0a
        /*0082*/ 	.short	(.L_33 - .L_32)
	.align		4
.L_32:
        /*0084*/ 	.word	index@(.nv.constant0.dropout_backward_f32)
        /*0088*/ 	.short	0x0380
        /*008a*/ 	.short	0x0028


	//----- nvinfo : EIATTR_SW_WAR
	.align		4
.L_33:
        /*008c*/ 	.byte	0x04, 0x36
        /*008e*/ 	.short	(.L_35 - .L_34)
.L_34:
        /*0090*/ 	.word	0x00000008
.L_35:


//--------------------- .nv.info.dropout_forward_f32 --------------------------
	.section	.nv.info.dropout_forward_f32,"",@"SHT_CUDA_INFO"
	.sectionflags	@""
	.align	4


	//----- nvinfo : EIATTR_CUDA_API_VERSION
	.align		4
        /*0000*/ 	.byte	0x04, 0x37
        /*0002*/ 	.short	(.L_37 - .L_36)
.L_36:
        /*0004*/ 	.word	0x00000082


	//----- nvinfo : EIATTR_KPARAM_INFO
	.align		4
.L_37:
        /*0008*/ 	.byte	0x04, 0x17
        /*000a*/ 	.short	(.L_39 - .L_38)
.L_38:
        /*000c*/ 	.word	0x00000000
        /*0010*/ 	.short	0x0004
        /*0012*/ 	.short	0x0020
        /*0014*/ 	.byte	0x00, 0xf5, 0x21, 0x00


	//----- nvinfo : EIATTR_KPARAM_INFO
	.align		4
.L_39:
        /*0018*/ 	.byte	0x04, 0x17
        /*001a*/ 	.short	(.L_41 - .L_40)
.L_40:
        /*001c*/ 	.word	0x00000000
        /*0020*/ 	.short	0x0003
        /*0022*/ 	.short	0x0018
        /*0024*/ 	.byte	0x00, 0xf5, 0x21, 0x00


	//----- nvinfo : EIATTR_KPARAM_INFO
	.align		4
.L_41:
        /*0028*/ 	.byte	0x04, 0x17
        /*002a*/ 	.short	(.L_43 - .L_42)
.L_42:
        /*002c*/ 	.word	0x00000000
        /*0030*/ 	.short	0x0002
        /*0032*/ 	.short	0x0010
        /*0034*/ 	.byte	0x00, 0xf5, 0x21, 0x00


	//----- nvinfo : EIATTR_KPARAM_INFO
	.align		4
.L_43:
        /*0038*/ 	.byte	0x04, 0x17
        /*003a*/ 	.short	(.L_45 - .L_44)
.L_44:
        /*003c*/ 	.word	0x00000000
        /*0040*/ 	.short	0x0001
        /*0042*/ 	.short	0x0008
        /*0044*/ 	.byte	0x00, 0xf0, 0x21, 0x00


	//----- nvinfo : EIATTR_KPARAM_INFO
	.align		4
.L_45:
        /*0048*/ 	.byte	0x04, 0x17
        /*004a*/ 	.short	(.L_47 - .L_46)
.L_46:
        /*004c*/ 	.word	0x00000000
        /*0050*/ 	.short	0x0000
        /*0052*/ 	.short	0x0000
        /*0054*/ 	.byte	0x00, 0xf0, 0x11, 0x00


	//----- nvinfo : EIATTR_SPARSE_MMA_MASK
	.align		4
.L_47:
        /*0058*/ 	.byte	0x03, 0x50
        /*005a*/ 	.short	0x0000


	//----- nvinfo : EIATTR_MAXREG_COUNT
	.align		4
        /*005c*/ 	.byte	0x03, 0x1b
        /*005e*/ 	.short	0x00ff


	//----- nvinfo : EIATTR_MERCURY_ISA_VERSION
	.align		4
        /*0060*/ 	.byte	0x03, 0x5f
        /*0062*/ 	.short	0x0101


	//----- nvinfo : EIATTR_VRC_CTA_INIT_COUNT
	.align		4
        /*0064*/ 	.byte	0x02, 0x4a
	.zero		1
	.zero		1


	//----- nvinfo : EIATTR_EXIT_INSTR_OFFSETS
	.align		4
        /*0068*/ 	.byte	0x04, 0x1c
        /*006a*/ 	.short	(.L_49 - .L_48)


	//   ....[0]....
.L_48:
        /*006c*/ 	.word	0x00000080


	//   ....[1]....
        /*0070*/ 	.word	0x000002f0


	//----- nvinfo : EIATTR_CRS_STACK_SIZE
	.align		4
.L_49:
        /*0074*/ 	.byte	0x04, 0x1e
        /*0076*/ 	.short	(.L_51 - .L_50)
.L_50:
        /*0078*/ 	.word	0x00000000


	//----- nvinfo : EIATTR_CBANK_PARAM_SIZE
	.align		4
.L_51:
        /*007c*/ 	.byte	0x03, 0x19
        /*007e*/ 	.short	0x0028


	//----- nvinfo : EIATTR_PARAM_CBANK
	.align		4
        /*0080*/ 	.byte	0x04, 0x0a
        /*0082*/ 	.short	(.L_53 - .L_52)
	.align		4
.L_52:
        /*0084*/ 	.word	index@(.nv.constant0.dropout_forward_f32)
        /*0088*/ 	.short	0x0380
        /*008a*/ 	.short	0x0028


	//----- nvinfo : EIATTR_SW_WAR
	.align		4
.L_53:
        /*008c*/ 	.byte	0x04, 0x36
        /*008e*/ 	.short	(.L_55 - .L_54)
.L_54:
        /*0090*/ 	.word	0x00000008
.L_55:


//--------------------- .nv.callgraph             --------------------------
	.section	.nv.callgraph,"",@"SHT_CUDA_CALLGRAPH"
	.align	4
	.sectionentsize	8
	.align		4
        /*0000*/ 	.word	0x00000000
	.align		4
        /*0004*/ 	.word	0xffffffff
	.align		4
        /*0008*/ 	.word	0x00000000
	.align		4
        /*000c*/ 	.word	0xfffffffe
	.align		4
        /*0010*/ 	.word	0x00000000
	.align		4
        /*0014*/ 	.word	0xfffffffd
	.align		4
        /*0018*/ 	.word	0x00000000
	.align		4
        /*001c*/ 	.word	0xfffffffc


//--------------------- .text.dropout_backward_f32 --------------------------
	.section	.text.dropout_backward_f32,"ax",@progbits
	.align	128
        .global         dropout_backward_f32
        .type           dropout_backward_f32,@function
        .size           dropout_backward_f32,(.L_x_16 - dropout_backward_f32)
        .other          dropout_backward_f32,@"STO_CUDA_ENTRY STV_DEFAULT"
dropout_backward_f32:
.text.dropout_backward_f32:
[----:B------:R-:W-:Y:S01]  /*0000*/  LDC R1, c[0x0][0x37c] ;  /* 0x0000df00ff017b82 */ /* 0x000fe20000000800 */
[----:B------:R-:W0:Y:S07]  /*0010*/  S2R R3, SR_TID.X ;  /* 0x0000000000037919 */ /* 0x000e2e0000002100 */
[----:B------:R-:W0:Y:S01]  /*0020*/  S2UR UR4, SR_CTAID.X ;  /* 0x00000000000479c3 */ /* 0x000e220000002500 */
[----:B------:R-:W1:Y:S07]  /*0030*/  LDCU.64 UR6, c[0x0][0x388] ;  /* 0x00007100ff0677ac */ /* 0x000e6e0008000a00 */
[----:B------:R-:W0:Y:S02]  /*0040*/  LDC R8, c[0x0][0x360] ;  /* 0x0000d800ff087b82 */ /* 0x000e240000000800 */
[----:B0-----:R-:W-:-:S05]  /*0050*/  IMAD R8, R8, UR4, R3 ;  /* 0x0000000408087c24 */ /* 0x001fca000f8e0203 */
[----:B-1----:R-:W-:-:S04]  /*0060*/  ISETP.GE.U32.AND P0, PT, R8, UR6, PT ;  /* 0x0000000608007c0c */ /* 0x002fc8000bf06070 */
[----:B------:R-:W-:-:S13]  /*0070*/  ISETP.GE.U32.AND.EX P0, PT, RZ, UR7, PT, P0 ;  /* 0x00000007ff007c0c */ /* 0x000fda000bf06100 */
[----:B------:R-:W-:Y:S05]  /*0080*/  @P0 EXIT ;  /* 0x000000000000094d */ /* 0x000fea0003800000 */
[----:B------:R-:W0:Y:S01]  /*0090*/  LDCU.64 UR6, c[0x0][0x390] ;  /* 0x00007200ff0677ac */ /* 0x000e220008000a00 */
[----:B------:R-:W-:Y:S01]  /*00a0*/  IMAD.SHL.U32 R0, R8, 0x4, RZ ;  /* 0x0000000408007824 */ /* 0x000fe200078e00ff */
[----:B------:R-:W-:Y:S01]  /*00b0*/  SHF.R.U32.HI R8, RZ, 0x1e, R8 ;  /* 0x0000001eff087819 */ /* 0x000fe20000011608 */
[----:B------:R-:W1:Y:S03]  /*00c0*/  LDCU.64 UR4, c[0x0][0x358] ;  /* 0x00006b00ff0477ac */ /* 0x000e660008000a00 */
[----:B0-----:R-:W-:Y:S01]  /*00d0*/  IADD3 R4, P0, PT, R0, UR6, RZ ;  /* 0x0000000600047c10 */ /* 0x001fe2000ff1e0ff */
[----:B------:R-:W0:Y:S03]  /*00e0*/  LDCU UR6, c[0x0][0x380] ;  /* 0x00007000ff0677ac */ /* 0x000e260008000800 */
[----:B------:R-:W-:-:S05]  /*00f0*/  IADD3.X R5, PT, PT, R8, UR7, RZ, P0, !PT ;  /* 0x0000000708057c10 */ /* 0x000fca00087fe4ff */
[----:B-1----:R-:W0:Y:S01]  /*0100*/  LDG.E R4, desc[UR4][R4.64] ;  /* 0x0000000404047981 */ /* 0x002e22000c1e1900 */
[----:B------:R-:W-:Y:S01]  /*0110*/  BSSY.RECONVERGENT B0, `(.L_x_0) ;  /* 0x000001d000007945 */ /* 0x000fe20003800200 */
[----:B------:R-:W-:Y:S02]  /*0120*/  CS2R R2, SRZ ;  /* 0x0000000000027805 */ /* 0x000fe4000001ff00 */
[----:B0-----:R-:W-:-:S13]  /*0130*/  FSETP.GEU.AND P0, PT, R4, UR6, PT ;  /* 0x0000000604007c0b */ /* 0x001fda000bf0e000 */
[----:B------:R-:W-:Y:S05]  /*0140*/  @!P0 BRA `(.L_x_1) ;  /* 0x0000000000648947 */ /* 0x000fea0003800000 */
[----:B------:R-:W0:Y:S02]  /*0150*/  LDCU.64 UR8, c[0x0][0x3a0] ;  /* 0x00007400ff0877ac */ /* 0x000e240008000a00 */
[----:B0-----:R-:W-:-:S04]  /*0160*/  IADD3 R12, P0, PT, R0, UR8, RZ ;  /* 0x00000008000c7c10 */ /* 0x001fc8000ff1e0ff */
[----:B------:R-:W-:-:S05]  /*0170*/  IADD3.X R13, PT, PT, R8, UR9, RZ, P0, !PT ;  /* 0x00000009080d7c10 */ /* 0x000fca00087fe4ff */
[----:B------:R-:W2:Y:S01]  /*0180*/  LDG.E R9, desc[UR4][R12.64] ;  /* 0x000000040c097981 */ /* 0x000ea2000c1e1900 */
[----:B------:R-:W0:Y:S01]  /*0190*/  F2F.F64.F32 R4, UR6 ;  /* 0x0000000600047d10 */ /* 0x000e220008201800 */
[----:B------:R-:W-:Y:S01]  /*01a0*/  IMAD.MOV.U32 R2, RZ, RZ, 0x1 ;  /* 0x00000001ff027424 */ /* 0x000fe200078e00ff */
[----:B------:R-:W-:Y:S01]  /*01b0*/  BSSY.RECONVERGENT B1, `(.L_x_1) ;  /* 0x0000012000017945 */ /* 0x000fe20003800200 */
[----:B0-----:R-:W-:-:S06]  /*01c0*/  DADD R4, -R4, 1 ;  /* 0x3ff0000004047429 */ /* 0x001fcc0000000100 */
[----:B------:R-:W0:Y:S02]  /*01d0*/  MUFU.RCP64H R3, R5 ;  /* 0x0000000500037308 */ /* 0x000e240000001800 */
[----:B0-----:R-:W-:-:S08]  /*01e0*/  DFMA R6, -R4, R2, 1 ;  /* 0x3ff000000406742b */ /* 0x001fd00000000102 */
[----:B------:R-:W-:-:S08]  /*01f0*/  DFMA R6, R6, R6, R6 ;  /* 0x000000060606722b */ /* 0x000fd00000000006 */
[----:B------:R-:W-:-:S08]  /*0200*/  DFMA R2, R2, R6, R2 ;  /* 0x000000060202722b */ /* 0x000fd00000000002 */
[----:B------:R-:W-:-:S08]  /*0210*/  DFMA R10, -R4, R2, 1 ;  /* 0x3ff00000040a742b */ /* 0x000fd00000000102 */
[----:B------:R-:W-:Y:S01]  /*0220*/  DFMA R2, R2, R10, R2 ;  /* 0x0000000a0202722b */ /* 0x000fe20000000002 */
[----:B--2---:R-:W0:Y:S07]  /*0230*/  F2F.F64.F32 R6, R9 ;  /* 0x0000000900067310 */ /* 0x004e2e0000201800 */
[----:B0-----:R-:W-:Y:S01]  /*0240*/  DMUL R10, R6, R2 ;  /* 0x00000002060a7228 */ /* 0x001fe20000000000 */
[----:B------:R-:W-:-:S07]  /*0250*/  FSETP.GEU.AND P1, PT, |R7|, 6.5827683646048100446e-37, PT ;  /* 0x036000000700780b */ /* 0x000fce0003f2e200 */
[----:B------:R-:W-:-:S08]  /*0260*/  DFMA R12, -R4, R10, R6 ;  /* 0x0000000a040c722b */ /* 0x000fd00000000106 */
[----:B------:R-:W-:-:S10]  /*0270*/  DFMA R2, R2, R12, R10 ;  /* 0x0000000c0202722b */ /* 0x000fd4000000000a */
[----:B------:R-:W-:-:S05]  /*0280*/  FFMA R10, RZ, R5, R3 ;  /* 0x00000005ff0a7223 */ /* 0x000fca0000000003 */
[----:B------:R-:W-:-:S13]  /*0290*/  FSETP.GT.AND P0, PT, |R10|, 1.469367938527859385e-39, PT ;  /* 0x001000000a00780b */ /* 0x000fda0003f04200 */
[----:B------:R-:W-:Y:S05]  /*02a0*/  @P0 BRA P1, `(.L_x_2) ;  /* 0x0000000000080947 */ /* 0x000fea0000800000 */
[----:B------:R-:W-:-:S07]  /*02b0*/  MOV R12, 0x2d0 ;  /* 0x000002d0000c7802 */ /* 0x000fce0000000f00 */
[----:B------:R-:W-:Y:S05]  /*02c0*/  CALL.REL.NOINC `($__internal_0_$__cuda_sm20_div_rn_f64_full) ;  /* 0x00000000002c7944 */ /* 0x000fea0003c00000 */
.L_x_2:
[----:B------:R-:W-:Y:S05]  /*02d0*/  BSYNC.RECONVERGENT B1 ;  /* 0x0000000000017941 */ /* 0x000fea0003800200 */
.L_x_1:
[----:B------:R-:W-:Y:S05]  /*02e0*/  BSYNC.RECONVERGENT B0 ;  /* 0x0000000000007941 */ /* 0x000fea0003800200 */
.L_x_0:
[----:B------:R-:W0:Y:S02]  /*02f0*/  LDCU.64 UR8, c[0x0][0x398] ;  /* 0x00007300ff0877ac */ /* 0x000e240008000a00 */
[----:B0-----:R-:W-:-:S04]  /*0300*/  IADD3 R4, P0, PT, R0, UR8, RZ ;  /* 0x0000000800047c10 */ /* 0x001fc8000ff1e0ff */
[----:B------:R-:W-:-:S05]  /*0310*/  IADD3.X R5, PT, PT, R8, UR9, RZ, P0, !PT ;  /* 0x0000000908057c10 */ /* 0x000fca00087fe4ff */
[----:B------:R-:W2:Y:S02]  /*0320*/  LDG.E R6, desc[UR4][R4.64] ;  /* 0x0000000404067981 */ /* 0x000ea4000c1e1900 */
[----:B--2---:R-:W0:Y:S02]  /*0330*/  F2F.F64.F32 R6, R6 ;  /* 0x0000000600067310 */ /* 0x004e240000201800 */
[----:B0-----:R-:W-:-:S10]  /*0340*/  DADD R2, R6, R2 ;  /* 0x0000000006027229 */ /* 0x001fd40000000002 */
[----:B------:R-:W0:Y:S02]  /*0350*/  F2F.F32.F64 R3, R2 ;  /* 0x0000000200037310 */ /* 0x000e240000301000 */
[----:B0-----:R-:W-:Y:S01]  /*0360*/  STG.E desc[UR4][R4.64], R3 ;  /* 0x0000000304007986 */ /* 0x001fe2000c101904 */
[----:B------:R-:W-:Y:S05]  /*0370*/  EXIT ;  /* 0x000000000000794d */ /* 0x000fea0003800000 */
        .weak           $__internal_0_$__cuda_sm20_div_rn_f64_full
        .type           $__internal_0_$__cuda_sm20_div_rn_f64_full,@function
        .size           $__internal_0_$__cuda_sm20_div_rn_f64_full,(.L_x_16 - $__internal_0_$__cuda_sm20_div_rn_f64_full)
$__internal_0_$__cuda_sm20_div_rn_f64_full:
[C---:B------:R-:W-:Y:S01]  /*0380*/  FSETP.GEU.AND P0, PT, |R5|.reuse, 1.469367938527859385e-39, PT ;  /* 0x001000000500780b */ /* 0x040fe20003f0e200 */
[----:B------:R-:W-:Y:S01]  /*0390*/  IMAD.MOV.U32 R10, RZ, RZ, 0x1 ;  /* 0x00000001ff0a7424 */ /* 0x000fe200078e00ff */
[----:B------:R-:W-:Y:S01]  /*03a0*/  LOP3.LUT R2, R5, 0x800fffff, RZ, 0xc0, !PT ;  /* 0x800fffff05027812 */ /* 0x000fe200078ec0ff */
[----:B------:R-:W-:Y:S01]  /*03b0*/  IMAD.MOV.U32 R13, RZ, RZ, 0x1ca00000 ;  /* 0x1ca00000ff0d7424 */ /* 0x000fe200078e00ff */
[C---:B------:R-:W-:Y:S01]  /*03c0*/  FSETP.GEU.AND P2, PT, |R7|.reuse, 1.469367938527859385e-39, PT ;  /* 0x001000000700780b */ /* 0x040fe20003f4e200 */
[----:B------:R-:W-:Y:S01]  /*03d0*/  BSSY.RECONVERGENT B2, `(.L_x_3) ;  /* 0x0000053000027945 */ /* 0x000fe20003800200 */
[----:B------:R-:W-:Y:S01]  /*03e0*/  LOP3.LUT R3, R2, 0x3ff00000, RZ, 0xfc, !PT ;  /* 0x3ff0000002037812 */ /* 0x000fe200078efcff */
[----:B------:R-:W-:Y:S01]  /*03f0*/  IMAD.MOV.U32 R2, RZ, RZ, R4 ;  /* 0x000000ffff027224 */ /* 0x000fe200078e0004 */
[----:B------:R-:W-:-:S05]  /*0400*/  LOP3.LUT R9, R7, 0x7ff00000, RZ, 0xc0, !PT ;  /* 0x7ff0000007097812 */ /* 0x000fca00078ec0ff */
[----:B------:R-:W-:-:S04]  /*0410*/  @!P0 DMUL R2, R4, 8.98846567431157953865e+307 ;  /* 0x7fe0000004028828 */ /* 0x000fc80000000000 */
[----:B------:R-:W-:Y:S02]  /*0420*/  @!P2 LOP3.LUT R18, R5, 0x7ff00000, RZ, 0xc0, !PT ;  /* 0x7ff000000512a812 */ /* 0x000fe400078ec0ff */
[----:B------:R-:W0:Y:S02]  /*0430*/  MUFU.RCP64H R11, R3 ;  /* 0x00000003000b7308 */ /* 0x000e240000001800 */
[----:B------:R-:W-:Y:S01]  /*0440*/  @!P2 ISETP.GE.U32.AND P3, PT, R9, R18, PT ;  /* 0x000000120900a20c */ /* 0x000fe20003f66070 */
[----:B------:R-:W-:Y:S01]  /*0450*/  @!P2 IMAD.MOV.U32 R18, RZ, RZ, RZ ;  /* 0x000000ffff12a224 */ /* 0x000fe200078e00ff */
[----:B0-----:R-:W-:-:S08]  /*0460*/  DFMA R14, R10, -R2, 1 ;  /* 0x3ff000000a0e742b */ /* 0x001fd00000000802 */
[----:B------:R-:W-:Y:S01]  /*0470*/  DFMA R16, R14, R14, R14 ;  /* 0x0000000e0e10722b */ /* 0x000fe2000000000e */
[----:B------:R-:W-:Y:S02]  /*0480*/  LOP3.LUT R14, R5, 0x7ff00000, RZ, 0xc0, !PT ;  /* 0x7ff00000050e7812 */ /* 0x000fe400078ec0ff */
[----:B------:R-:W-:Y:S02]  /*0490*/  @!P2 SEL R15, R13, 0x63400000, !P3 ;  /* 0x634000000d0fa807 */ /* 0x000fe40005800000 */
[----:B------:R-:W-:-:S03]  /*04a0*/  ISETP.GE.U32.AND P1, PT, R9, R14, PT ;  /* 0x0000000e0900720c */ /* 0x000fc60003f26070 */
[----:B------:R-:W-:Y:S01]  /*04b0*/  DFMA R16, R10, R16, R10 ;  /* 0x000000100a10722b */ /* 0x000fe2000000000a */
[--C-:B------:R-:W-:Y:S01]  /*04c0*/  @!P2 LOP3.LUT R15, R15, 0x80000000, R7.reuse, 0xf8, !PT ;  /* 0x800000000f0fa812 */ /* 0x100fe200078ef807 */
[----:B------:R-:W-:Y:S01]  /*04d0*/  IMAD.MOV.U32 R10, RZ, RZ, R6 ;  /* 0x000000ffff0a7224 */ /* 0x000fe200078e0006 */
[----:B------:R-:W-:Y:S02]  /*04e0*/  SEL R11, R13, 0x63400000, !P1 ;  /* 0x634000000d0b7807 */ /* 0x000fe40004800000 */
[----:B------:R-:W-:Y:S02]  /*04f0*/  @!P2 LOP3.LUT R19, R15, 0x100000, RZ, 0xfc, !PT ;  /* 0x001000000f13a812 */ /* 0x000fe400078efcff */
[----:B------:R-:W-:Y:S01]  /*0500*/  LOP3.LUT R11, R11, 0x800fffff, R7, 0xf8, !PT ;  /* 0x800fffff0b0b7812 */ /* 0x000fe200078ef807 */
[----:B------:R-:W-:-:S05]  /*0510*/  DFMA R20, R16, -R2, 1 ;  /* 0x3ff000001014742b */ /* 0x000fca0000000802 */
[----:B------:R-:W-:-:S03]  /*0520*/  @!P2 DFMA R10, R10, 2, -R18 ;  /* 0x400000000a0aa82b */ /* 0x000fc60000000812 */
[----:B------:R-:W-:Y:S01]  /*0530*/  DFMA R16, R16, R20, R16 ;  /* 0x000000141010722b */ /* 0x000fe20000000010 */
[----:B------:R-:W-:Y:S02]  /*0540*/  IMAD.MOV.U32 R21, RZ, RZ, R9 ;  /* 0x000000ffff157224 */ /* 0x000fe400078e0009 */
[----:B------:R-:W-:Y:S01]  /*0550*/  IMAD.MOV.U32 R20, RZ, RZ, R14 ;  /* 0x000000ffff147224 */ /* 0x000fe200078e000e */
[----:B------:R-:W-:-:S03]  /*0560*/  @!P0 LOP3.LUT R20, R3, 0x7ff00000, RZ, 0xc0, !PT ;  /* 0x7ff0000003148812 */ /* 0x000fc600078ec0ff */
[----:B------:R-:W-:Y:S01]  /*0570*/  @!P2 LOP3.LUT R21, R11, 0x7ff00000, RZ, 0xc0, !PT ;  /* 0x7ff000000b15a812 */ /* 0x000fe200078ec0ff */
[----:B------:R-:W-:Y:S01]  /*0580*/  DMUL R18, R16, R10 ;  /* 0x0000000a10127228 */ /* 0x000fe20000000000 */
[----:B------:R-:W-:-:S03]  /*0590*/  VIADD R23, R20, 0xffffffff ;  /* 0xffffffff14177836 */ /* 0x000fc60000000000 */
[----:B------:R-:W-:-:S04]  /*05a0*/  VIADD R22, R21, 0xffffffff ;  /* 0xffffffff15167836 */ /* 0x000fc80000000000 */
[----:B------:R-:W-:Y:S01]  /*05b0*/  DFMA R14, R18, -R2, R10 ;  /* 0x80000002120e722b */ /* 0x000fe2000000000a */
[----:B------:R-:W-:-:S04]  /*05c0*/  ISETP.GT.U32.AND P0, PT, R22, 0x7feffffe, PT ;  /* 0x7feffffe1600780c */ /* 0x000fc80003f04070 */
[----:B------:R-:W-:-:S03]  /*05d0*/  ISETP.GT.U32.OR P0, PT, R23, 0x7feffffe, P0 ;  /* 0x7feffffe1700780c */ /* 0x000fc60000704470 */
[----:B------:R-:W-:-:S10]  /*05e0*/  DFMA R14, R16, R14, R18 ;  /* 0x0000000e100e722b */ /* 0x000fd40000000012 */
[----:B------:R-:W-:Y:S05]  /*05f0*/  @P0 BRA `(.L_x_4) ;  /* 0x00000000006c0947 */ /* 0x000fea0003800000 */
[----:B------:R-:W-:-:S04]  /*0600*/  LOP3.LUT R16, R5, 0x7ff00000, RZ, 0xc0, !PT ;  /* 0x7ff0000005107812 */ /* 0x000fc800078ec0ff */
[CC--:B------:R-:W-:Y:S02]  /*0610*/  VIADDMNMX R6, R9.reuse, -R16.reuse, 0xb9600000, !PT ;  /* 0xb960000009067446 */ /* 0x0c0fe40007800910 */
[----:B------:R-:W-:Y:S02]  /*0620*/  ISETP.GE.U32.AND P0, PT, R9, R16, PT ;  /* 0x000000100900720c */ /* 0x000fe40003f06070 */
[----:B------:R-:W-:Y:S02]  /*0630*/  VIMNMX R6, PT, PT, R6, 0x46a00000, PT ;  /* 0x46a0000006067848 */ /* 0x000fe40003fe0100 */
[----:B------:R-:W-:-:S05]  /*0640*/  SEL R9, R13, 0x63400000, !P0 ;  /* 0x634000000d097807 */ /* 0x000fca0004000000 */
[----:B------:R-:W-:Y:S02]  /*0650*/  IMAD.IADD R9, R6, 0x1, -R9 ;  /* 0x0000000106097824 */ /* 0x000fe400078e0a09 */
[----:B------:R-:W-:Y:S02]  /*0660*/  IMAD.MOV.U32 R6, RZ, RZ, RZ ;  /* 0x000000ffff067224 */ /* 0x000fe400078e00ff */
[----:B------:R-:W-:-:S06]  /*0670*/  VIADD R7, R9, 0x7fe00000 ;  /* 0x7fe0000009077836 */ /* 0x000fcc0000000000 */
[----:B------:R-:W-:-:S10]  /*0680*/  DMUL R16, R14, R6 ;  /* 0x000000060e107228 */ /* 0x000fd40000000000 */
[----:B------:R-:W-:-:S13]  /*0690*/  FSETP.GTU.AND P0, PT, |R17|, 1.469367938527859385e-39, PT ;  /* 0x001000001100780b */ /* 0x000fda0003f0c200 */
[----:B------:R-:W-:Y:S05]  /*06a0*/  @P0 BRA `(.L_x_5) ;  /* 0x0000000000940947 */ /* 0x000fea0003800000 */
[----:B------:R-:W-:Y:S01]  /*06b0*/  DFMA R2, R14, -R2, R10 ;  /* 0x800000020e02722b */ /* 0x000fe2000000000a */
[----:B------:R-:W-:-:S09]  /*06c0*/  IMAD.MOV.U32 R6, RZ, RZ, RZ ;  /* 0x000000ffff067224 */ /* 0x000fd200078e00ff */
[C---:B------:R-:W-:Y:S02]  /*06d0*/  FSETP.NEU.AND P0, PT, R3.reuse, RZ, PT ;  /* 0x000000ff0300720b */ /* 0x040fe40003f0d000 */
[----:B------:R-:W-:-:S04]  /*06e0*/  LOP3.LUT R5, R3, 0x80000000, R5, 0x48, !PT ;  /* 0x8000000003057812 */ /* 0x000fc800078e4805 */
[----:B------:R-:W-:-:S07]  /*06f0*/  LOP3.LUT R7, R5, R7, RZ, 0xfc, !PT ;  /* 0x0000000705077212 */ /* 0x000fce00078efcff */
[----:B------:R-:W-:Y:S05]  /*0700*/  @!P0 BRA `(.L_x_5) ;  /* 0x00000000007c8947 */ /* 0x000fea0003800000 */
[----:B------:R-:W-:Y:S01]  /*0710*/  IMAD.MOV R3, RZ, RZ, -R9 ;  /* 0x000000ffff037224 */ /* 0x000fe200078e0a09 */
[----:B------:R-:W-:Y:S01]  /*0720*/  DMUL.RP R6, R14, R6 ;  /* 0x000000060e067228 */ /* 0x000fe20000008000 */
[----:B------:R-:W-:Y:S01]  /*0730*/  IMAD.MOV.U32 R2, RZ, RZ, RZ ;  /* 0x000000ffff027224 */ /* 0x000fe200078e00ff */
[----:B------:R-:W-:-:S05]  /*0740*/  IADD3 R9, PT, PT, -R9, -0x43300000, RZ ;  /* 0xbcd0000009097810 */ /* 0x000fca0007ffe1ff */
[----:B------:R-:W-:-:S03]  /*0750*/  DFMA R2, R16, -R2, R14 ;  /* 0x800000021002722b */ /* 0x000fc6000000000e */
[----:B------:R-:W-:-:S07]  /*0760*/  LOP3.LUT R5, R7, R5, RZ, 0x3c, !PT ;  /* 0x0000000507057212 */ /* 0x000fce00078e3cff */
[----:B------:R-:W-:-:S04]  /*0770*/  FSETP.NEU.AND P0, PT, |R3|, R9, PT ;  /* 0x000000090300720b */ /* 0x000fc80003f0d200 */
[----:B------:R-:W-:Y:S02]  /*0780*/  FSEL R16, R6, R16, !P0 ;  /* 0x0000001006107208 */ /* 0x000fe40004000000 */
[----:B------:R-:W-:Y:S01]  /*0790*/  FSEL R17, R5, R17, !P0 ;  /* 0x0000001105117208 */ /* 0x000fe20004000000 */
[----:B------:R-:W-:Y:S06]  /*07a0*/  BRA `(.L_x_5) ;  /* 0x0000000000547947 */ /* 0x000fec0003800000 */
.L_x_4:
[----:B------:R-:W-:-:S14]  /*07b0*/  DSETP.NAN.AND P0, PT, R6, R6, PT ;  /* 0x000000060600722a */ /* 0x000fdc0003f08000 */
[----:B------:R-:W-:Y:S05]  /*07c0*/  @P0 BRA `(.L_x_6) ;  /* 0x0000000000440947 */ /* 0x000fea0003800000 */
[----:B------:R-:W-:-:S14]  /*07d0*/  DSETP.NAN.AND P0, PT, R4, R4, PT ;  /* 0x000000040400722a */ /* 0x000fdc0003f08000 */
[----:B------:R-:W-:Y:S05]  /*07e0*/  @P0 BRA `(.L_x_7) ;  /* 0x0000000000300947 */ /* 0x000fea0003800000 */
[----:B------:R-:W-:Y:S01]  /*07f0*/  ISETP.NE.AND P0, PT, R21, R20, PT ;  /* 0x000000141500720c */ /* 0x000fe20003f05270 */
[----:B------:R-:W-:Y:S02]  /*0800*/  IMAD.MOV.U32 R16, RZ, RZ, 0x0 ;  /* 0x00000000ff107424 */ /* 0x000fe400078e00ff */
[----:B------:R-:W-:-:S10]  /*0810*/  IMAD.MOV.U32 R17, RZ, RZ, -0x80000 ;  /* 0xfff80000ff117424 */ /* 0x000fd400078e00ff */
[----:B------:R-:W-:Y:S05]  /*0820*/  @!P0 BRA `(.L_x_5) ;  /* 0x0000000000348947 */ /* 0x000fea0003800000 */
[----:B------:R-:W-:Y:S02]  /*0830*/  ISETP.NE.AND P0, PT, R21, 0x7ff00000, PT ;  /* 0x7ff000001500780c */ /* 0x000fe40003f05270 */
[----:B------:R-:W-:Y:S02]  /*0840*/  LOP3.LUT R17, R7, 0x80000000, R5, 0x48, !PT ;  /* 0x8000000007117812 */ /* 0x000fe400078e4805 */
[----:B------:R-:W-:-:S13]  /*0850*/  ISETP.EQ.OR P0, PT, R20, RZ, !P0 ;  /* 0x000000ff1400720c */ /* 0x000fda0004702670 */
[----:B------:R-:W-:Y:S01]  /*0860*/  @P0 LOP3.LUT R2, R17, 0x7ff00000, RZ, 0xfc, !PT ;  /* 0x7ff0000011020812 */ /* 0x000fe200078efcff */
[----:B------:R-:W-:Y:S02]  /*0870*/  @!P0 IMAD.MOV.U32 R16, RZ, RZ, RZ ;  /* 0x000000ffff108224 */ /* 0x000fe400078e00ff */
[----:B------:R-:W-:Y:S02]  /*0880*/  @P0 IMAD.MOV.U32 R16, RZ, RZ, RZ ;  /* 0x000000ffff100224 */ /* 0x000fe400078e00ff */
[----:B------:R-:W-:Y:S01]  /*0890*/  @P0 IMAD.MOV.U32 R17, RZ, RZ, R2 ;  /* 0x000000ffff110224 */ /* 0x000fe200078e0002 */
[----:B------:R-:W-:Y:S06]  /*08a0*/  BRA `(.L_x_5) ;  /* 0x0000000000147947 */ /* 0x000fec0003800000 */
.L_x_7:
[----:B------:R-:W-:Y:S01]  /*08b0*/  LOP3.LUT R17, R5, 0x80000, RZ, 0xfc, !PT ;  /* 0x0008000005117812 */ /* 0x000fe200078efcff */
[----:B------:R-:W-:Y:S01]  /*08c0*/  IMAD.MOV.U32 R16, RZ, RZ, R4 ;  /* 0x000000ffff107224 */ /* 0x000fe200078e0004 */
[----:B------:R-:W-:Y:S06]  /*08d0*/  BRA `(.L_x_5) ;  /* 0x0000000000087947 */ /* 0x000fec0003800000 */
.L_x_6:
[----:B------:R-:W-:Y:S01]  /*08e0*/  LOP3.LUT R17, R7, 0x80000, RZ, 0xfc, !PT ;  /* 0x0008000007117812 */ /* 0x000fe200078efcff */
[----:B------:R-:W-:-:S07]  /*08f0*/  IMAD.MOV.U32 R16, RZ, RZ, R6 ;  /* 0x000000ffff107224 */ /* 0x000fce00078e0006 */
.L_x_5:
[----:B------:R-:W-:Y:S05]  /*0900*/  BSYNC.RECONVERGENT B2 ;  /* 0x0000000000027941 */ /* 0x000fea0003800200 */
.L_x_3:
[----:B------:R-:W-:Y:S02]  /*0910*/  IMAD.MOV.U32 R13, RZ, RZ, 0x0 ;  /* 0x00000000ff0d7424 */ /* 0x000fe400078e00ff */
[----:B------:R-:W-:Y:S02]  /*0920*/  IMAD.MOV.U32 R2, RZ, RZ, R16 ;  /* 0x000000ffff027224 */ /* 0x000fe400078e0010 */
[----:B------:R-:W-:Y:S01]  /*0930*/  IMAD.MOV.U32 R3, RZ, RZ, R17 ;  /* 0x000000ffff037224 */ /* 0x000fe200078e0011 */
[----:B------:R-:W-:Y:S06]  /*0940*/  RET.REL.NODEC R12 `(dropout_backward_f32) ;  /* 0xfffffff40cac7950 */ /* 0x000fec0003c3ffff */
.L_x_8:
[----:B------:R-:W-:-:S00]  /*0950*/  BRA `(.L_x_8) ;  /* 0xfffffffc00fc7947 */ /* 0x000fc0000383ffff */
[----:B------:R-:W-:-:S00]  /*0960*/  NOP ;  /* 0x0000000000007918 */ /* 0x000fc00000000000 */
        /* <DEDUP_REMOVED lines=9> */
.L_x_16:


//--------------------- .text.dropout_forward_f32 --------------------------
	.section	.text.dropout_forward_f32,"ax",@progbits
	.align	128
        .global         dropout_forward_f32
        .type           dropout_forward_f32,@function
        .size           dropout_forward_f32,(.L_x_17 - dropout_forward_f32)
        .other          dropout_forward_f32,@"STO_CUDA_ENTRY STV_DEFAULT"
dropout_forward_f32:
.text.dropout_forward_f32:
        /* <DEDUP_REMOVED lines=18> */
[----:B------:R-:W-:Y:S01]  /*0120*/  IMAD.MOV.U32 R8, RZ, RZ, RZ ;  /* 0x000000ffff087224 */ /* 0x000fe200078e00ff */
[----:B0-----:R-:W-:-:S13]  /*0130*/  FSETP.GEU.AND P0, PT, R4, UR6, PT ;  /* 0x0000000604007c0b */ /* 0x001fda000bf0e000 */
[----:B------:R-:W-:Y:S05]  /*0140*/  @!P0 BRA `(.L_x_10) ;  /* 0x0000000000408947 */ /* 0x000fea0003800000 */
[----:B------:R-:W0:Y:S02]  /*0150*/  F2F.F64.F32 R4, UR6 ;  /* 0x0000000600047d10 */ /* 0x000e240008201800 */
[----:B0-----:R-:W-:-:S06]  /*0160*/  DADD R6, -R4, 1 ;  /* 0x3ff0000004067429 */ /* 0x001fcc0000000100 */
[----:B------:R-:W0:Y:S04]  /*0170*/  MUFU.RCP64H R5, R7 ;  /* 0x0000000700057308 */ /* 0x000e280000001800 */
[----:B------:R-:W-:-:S05]  /*0180*/  VIADD R4, R7, 0x300402 ;  /* 0x0030040207047836 */ /* 0x000fca0000000000 */
[----:B------:R-:W-:Y:S01]  /*0190*/  FSETP.GEU.AND P0, PT, |R4|, 5.8789094863358348022e-39, PT ;  /* 0x004004020400780b */ /* 0x000fe20003f0e200 */
[----:B0-----:R-:W-:-:S08]  /*01a0*/  DFMA R8, -R6, R4, 1 ;  /* 0x3ff000000608742b */ /* 0x001fd00000000104 */
[----:B------:R-:W-:-:S08]  /*01b0*/  DFMA R8, R8, R8, R8 ;  /* 0x000000080808722b */ /* 0x000fd00000000008 */
[----:B------:R-:W-:-:S08]  /*01c0*/  DFMA R8, R4, R8, R4 ;  /* 0x000000080408722b */ /* 0x000fd00000000004 */
[----:B------:R-:W-:-:S08]  /*01d0*/  DFMA R10, -R6, R8, 1 ;  /* 0x3ff00000060a742b */ /* 0x000fd00000000108 */
[----:B------:R-:W-:Y:S01]  /*01e0*/  DFMA R8, R8, R10, R8 ;  /* 0x0000000a0808722b */ /* 0x000fe20000000008 */
[----:B------:R-:W-:Y:S10]  /*01f0*/  @P0 BRA `(.L_x_11) ;  /* 0x0000000000100947 */ /* 0x000ff40003800000 */
[----:B------:R-:W-:Y:S02]  /*0200*/  LOP3.LUT R3, R7, 0x7fffffff, RZ, 0xc0, !PT ;  /* 0x7fffffff07037812 */ /* 0x000fe400078ec0ff */
[----:B------:R-:W-:-:S03]  /*0210*/  MOV R4, 0x240 ;  /* 0x0000024000047802 */ /* 0x000fc60000000f00 */
[----:B------:R-:W-:-:S07]  /*0220*/  VIADD R10, R3, 0xfff00000 ;  /* 0xfff00000030a7836 */ /* 0x000fce0000000000 */
[----:B------:R-:W-:Y:S05]  /*0230*/  CALL.REL.NOINC `($__internal_1_$__cuda_sm20_dblrcp_rn_slowpath_v3) ;  /* 0x0000000000307944 */ /* 0x000fea0003c00000 */
.L_x_11:
[----:B------:R0:W1:Y:S02]  /*0240*/  F2F.F32.F64 R8, R8 ;  /* 0x0000000800087310 */ /* 0x0000640000301000 */
.L_x_10:
[----:B------:R-:W-:Y:S05]  /*0250*/  BSYNC.RECONVERGENT B0 ;  /* 0x0000000000007941 */ /* 0x000fea0003800200 */
.L_x_9:
[----:B------:R-:W2:Y:S02]  /*0260*/  LDCU.64 UR8, c[0x0][0x390] ;  /* 0x00007200ff0877ac */ /* 0x000ea40008000a00 */
[----:B--2---:R-:W-:-:S04]  /*0270*/  IADD3 R4, P0, PT, R0, UR8, RZ ;  /* 0x0000000800047c10 */ /* 0x004fc8000ff1e0ff */
[----:B------:R-:W-:Y:S01]  /*0280*/  IADD3.X R5, PT, PT, R2, UR9, RZ, P0, !PT ;  /* 0x0000000902057c10 */ /* 0x000fe200087fe4ff */
[----:B------:R-:W2:Y:S05]  /*0290*/  LDCU.64 UR8, c[0x0][0x3a0] ;  /* 0x00007400ff0877ac */ /* 0x000eaa0008000a00 */
[----:B------:R-:W1:Y:S01]  /*02a0*/  LDG.E R5, desc[UR4][R4.64] ;  /* 0x0000000404057981 */ /* 0x000e62000c1e1900 */
[----:B--2---:R-:W-:-:S04]  /*02b0*/  IADD3 R6, P0, PT, R0, UR8, RZ ;  /* 0x0000000800067c10 */ /* 0x004fc8000ff1e0ff */
[----:B------:R-:W-:Y:S01]  /*02c0*/  IADD3.X R7, PT, PT, R2, UR9, RZ, P0, !PT ;  /* 0x0000000902077c10 */ /* 0x000fe200087fe4ff */
[----:B-1----:R-:W-:-:S05]  /*02d0*/  FMUL R3, R5, R8 ;  /* 0x0000000805037220 */ /* 0x002fca0000400000 */
[----:B------:R-:W-:Y:S01]  /*02e0*/  STG.E desc[UR4][R6.64], R3 ;  /* 0x0000000306007986 */ /* 0x000fe2000c101904 */
[----:B------:R-:W-:Y:S05]  /*02f0*/  EXIT ;  /* 0x000000000000794d */ /* 0x000fea0003800000 */
        .weak           $__internal_1_$__cuda_sm20_dblrcp_rn_slowpath_v3
        .type           $__internal_1_$__cuda_sm20_dblrcp_rn_slowpath_v3,@function
        .size           $__internal_1_$__cuda_sm20_dblrcp_rn_slowpath_v3,(.L_x_17 - $__internal_1_$__cuda_sm20_dblrcp_rn_slowpath_v3)
$__internal_1_$__cuda_sm20_dblrcp_rn_slowpath_v3:
[----:B------:R-:W-:-:S14]  /*0300*/  DSETP.GTU.AND P0, PT, |R6|, +INF , PT ;  /* 0x7ff000000600742a */ /* 0x000fdc0003f0c200 */
[----:B------:R-:W-:Y:S05]  /*0310*/  @P0 BRA `(.L_x_12) ;  /* 0x00000000007c0947 */ /* 0x000fea0003800000 */
[----:B------:R-:W-:-:S05]  /*0320*/  LOP3.LUT R3, R7, 0x7fffffff, RZ, 0xc0, !PT ;  /* 0x7fffffff07037812 */ /* 0x000fca00078ec0ff */
[----:B------:R-:W-:-:S05]  /*0330*/  VIADD R5, R3, 0xffffffff ;  /* 0xffffffff03057836 */ /* 0x000fca0000000000 */
[----:B------:R-:W-:-:S13]  /*0340*/  ISETP.GE.U32.AND P0, PT, R5, 0x7fefffff, PT ;  /* 0x7fefffff0500780c */ /* 0x000fda0003f06070 */
[----:B------:R-:W-:Y:S01]  /*0350*/  @P0 LOP3.LUT R9, R7, 0x7ff00000, RZ, 0x3c, !PT ;  /* 0x7ff0000007090812 */ /* 0x000fe200078e3cff */
[----:B------:R-:W-:Y:S01]  /*0360*/  @P0 IMAD.MOV.U32 R8, RZ, RZ, RZ ;  /* 0x000000ffff080224 */ /* 0x000fe200078e00ff */
[----:B------:R-:W-:Y:S06]  /*0370*/  @P0 BRA `(.L_x_13) ;  /* 0x00000000006c0947 */ /* 0x000fec0003800000 */
[----:B------:R-:W-:-:S13]  /*0380*/  ISETP.GE.U32.AND P0, PT, R3, 0x1000001, PT ;  /* 0x010000010300780c */ /* 0x000fda0003f06070 */
[----:B------:R-:W-:Y:S05]  /*0390*/  @!P0 BRA `(.L_x_14) ;  /* 0x0000000000348947 */ /* 0x000fea0003800000 */
[----:B------:R-:W-:Y:S02]  /*03a0*/  VIADD R9, R7, 0xc0200000 ;  /* 0xc020000007097836 */ /* 0x000fe40000000000 */
[----:B------:R-:W-:Y:S02]  /*03b0*/  IMAD.MOV.U32 R8, RZ, RZ, R6 ;  /* 0x000000ffff087224 */ /* 0x000fe400078e0006 */
[----:B------:R-:W0:Y:S04]  /*03c0*/  MUFU.RCP64H R11, R9 ;  /* 0x00000009000b7308 */ /* 0x000e280000001800 */
[----:B0-----:R-:W-:-:S08]  /*03d0*/  DFMA R12, -R8, R10, 1 ;  /* 0x3ff00000080c742b */ /* 0x001fd0000000010a */
[----:B------:R-:W-:-:S08]  /*03e0*/  DFMA R12, R12, R12, R12 ;  /* 0x0000000c0c0c722b */ /* 0x000fd0000000000c */
[----:B------:R-:W-:-:S08]  /*03f0*/  DFMA R12, R10, R12, R10 ;  /* 0x0000000c0a0c722b */ /* 0x000fd0000000000a */
[----:B------:R-:W-:-:S08]  /*0400*/  DFMA R10, -R8, R12, 1 ;  /* 0x3ff00000080a742b */ /* 0x000fd0000000010c */
[----:B------:R-:W-:-:S08]  /*0410*/  DFMA R10, R12, R10, R12 ;  /* 0x0000000a0c0a722b */ /* 0x000fd0000000000c */
[----:B------:R-:W-:-:S08]  /*0420*/  DMUL R10, R10, 2.2250738585072013831e-308 ;  /* 0x001000000a0a7828 */ /* 0x000fd00000000000 */
[----:B------:R-:W-:-:S08]  /*0430*/  DFMA R6, -R6, R10, 1 ;  /* 0x3ff000000606742b */ /* 0x000fd0000000010a */
[----:B------:R-:W-:-:S08]  /*0440*/  DFMA R6, R6, R6, R6 ;  /* 0x000000060606722b */ /* 0x000fd00000000006 */
[----:B------:R-:W-:Y:S01]  /*0450*/  DFMA R8, R10, R6, R10 ;  /* 0x000000060a08722b */ /* 0x000fe2000000000a */
[----:B------:R-:W-:Y:S10]  /*0460*/  BRA `(.L_x_13) ;  /* 0x0000000000307947 */ /* 0x000ff40003800000 */
.L_x_14:
[----:B------:R-:W-:Y:S01]  /*0470*/  DMUL R6, R6, 8.11296384146066816958e+31 ;  /* 0x4690000006067828 */ /* 0x000fe20000000000 */
[----:B------:R-:W-:-:S05]  /*0480*/  IMAD.MOV.U32 R8, RZ, RZ, R10 ;  /* 0x000000ffff087224 */ /* 0x000fca00078e000a */
[----:B------:R-:W0:Y:S02]  /*0490*/  MUFU.RCP64H R9, R7 ;  /* 0x0000000700097308 */ /* 0x000e240000001800 */
[----:B0-----:R-:W-:-:S08]  /*04a0*/  DFMA R10, -R6, R8, 1 ;  /* 0x3ff00000060a742b */ /* 0x001fd00000000108 */
[----:B------:R-:W-:-:S08]  /*04b0*/  DFMA R10, R10, R10, R10 ;  /* 0x0000000a0a0a722b */ /* 0x000fd0000000000a */
[----:B------:R-:W-:-:S08]  /*04c0*/  DFMA R10, R8, R10, R8 ;  /* 0x0000000a080a722b */ /* 0x000fd00000000008 */
[----:B------:R-:W-:-:S08]  /*04d0*/  DFMA R8, -R6, R10, 1 ;  /* 0x3ff000000608742b */ /* 0x000fd0000000010a */
[----:B------:R-:W-:-:S08]  /*04e0*/  DFMA R8, R10, R8, R10 ;  /* 0x000000080a08722b */ /* 0x000fd0000000000a */
[----:B------:R-:W-:Y:S01]  /*04f0*/  DMUL R8, R8, 8.11296384146066816958e+31 ;  /* 0x4690000008087828 */ /* 0x000fe20000000000 */
[----:B------:R-:W-:Y:S10]  /*0500*/  BRA `(.L_x_13) ;  /* 0x0000000000087947 */ /* 0x000ff40003800000 */
.L_x_12:
[----:B------:R-:W-:Y:S01]  /*0510*/  LOP3.LUT R9, R7, 0x80000, RZ, 0xfc, !PT ;  /* 0x0008000007097812 */ /* 0x000fe200078efcff */
[----:B------:R-:W-:-:S07]  /*0520*/  IMAD.MOV.U32 R8, RZ, RZ, R6 ;  /* 0x000000ffff087224 */ /* 0x000fce00078e0006 */
.L_x_13:
[----:B------:R-:W-:-:S04]  /*0530*/  IMAD.MOV.U32 R5, RZ, RZ, 0x0 ;  /* 0x00000000ff057424 */ /* 0x000fc800078e00ff */
[----:B------:R-:W-:Y:S05]  /*0540*/  RET.REL.NODEC R4 `(dropout_forward_f32) ;  /* 0xfffffff804ac7950 */ /* 0x000fea0003c3ffff */
.L_x_15:
        /* <DEDUP_REMOVED lines=11> */
.L_x_17:


//--------------------- .nv.shared.reserved.0     --------------------------
	.section	.nv.shared.reserved.0,"aw",@nobits
	.weak		__nv_reservedSMEM_offset_0_alias
	.size		__nv_reservedSMEM_offset_0_alias, 0, 64
	.other		__nv_reservedSMEM_offset_0_alias,@"STO_CUDA_RESERVED_SHARED STV_DEFAULT"
__nv_reservedSMEM_offset_0_alias:
	.zero		0
	.zero		64


//--------------------- .nv.constant0.dropout_backward_f32 --------------------------
	.section	.nv.constant0.dropout_backward_f32,"a",@progbits
	.sectionflags	@""
	.align	4
.nv.constant0.dropout_backward_f32:
	.zero		936


//--------------------- .nv.constant0.dropout_forward_f32 --------------------------
	.section	.nv.constant0.dropout_forward_f32,"a",@progbits
	.sectionflags	@""
	.align	4
.nv.constant0.dropout_forward_f32:
	.zero		936


//--------------------- SYMBOLS --------------------------

	.type		.nv.reservedSmem.offset0,@object
	.size		.nv.reservedSmem.offset0,0x4
